	.headerflags	@"EF_CUDA_TEXMODE_UNIFIED EF_CUDA_64BIT_ADDRESS EF_CUDA_ACCELERATORS EF_CUDA_SM90 EF_CUDA_VIRTUAL_SM(EF_CUDA_SM90)"
	.elftype	@"ET_EXEC"


//--------------------- .nv.info                  --------------------------
	.section	.nv.info,"",@"SHT_CUDA_INFO"
	.align	4


	//----- nvinfo : EIATTR_REGCOUNT
	.align		4
        /*0000*/ 	.byte	0x04, 0x2f
        /*0002*/ 	.short	(.L_3 - .L_2)
	.align		4
.L_2:
        /*0004*/ 	.word	index@(triton_poi_fused__native_batch_norm_legit_no_training_cat_relu_58)
        /*0008*/ 	.word	0x00000017


	//----- nvinfo : EIATTR_MIN_STACK_SIZE
	.align		4
.L_3:
        /*000c*/ 	.byte	0x04, 0x12
        /*000e*/ 	.short	(.L_5 - .L_4)
	.align		4
.L_4:
        /*0010*/ 	.word	index@(triton_poi_fused__native_batch_norm_legit_no_training_cat_relu_58)
        /*0014*/ 	.word	0x00000000


	//----- nvinfo : EIATTR_FRAME_SIZE
	.align		4
.L_5:
        /*0018*/ 	.byte	0x04, 0x11
        /*001a*/ 	.short	(.L_7 - .L_6)
	.align		4
.L_6:
        /*001c*/ 	.word	index@(triton_poi_fused__native_batch_norm_legit_no_training_cat_relu_58)
        /*0020*/ 	.word	0x00000000


	//----- nvinfo : EIATTR_MIN_STACK_SIZE
	.align		4
.L_7:
        /*0024*/ 	.byte	0x04, 0x12
        /*0026*/ 	.short	(.L_9 - .L_8)
	.align		4
.L_8:
        /*0028*/ 	.word	index@(triton_poi_fused__native_batch_norm_legit_no_training_cat_relu_58)
        /*002c*/ 	.word	0x00000000
.L_9:


//--------------------- .nv.info.triton_poi_fused__native_batch_norm_legit_no_training_cat_relu_58 --------------------------
	.section	.nv.info.triton_poi_fused__native_batch_norm_legit_no_training_cat_relu_58,"",@"SHT_CUDA_INFO"
	.sectionflags	@""
	.align	4


	//----- nvinfo : EIATTR_CUDA_API_VERSION
	.align		4
        /*0000*/ 	.byte	0x04, 0x37
        /*0002*/ 	.short	(.L_11 - .L_10)
.L_10:
        /*0004*/ 	.word	0x0000007c


	//----- nvinfo : EIATTR_KPARAM_INFO
	.align		4
.L_11:
        /*0008*/ 	.byte	0x04, 0x17
        /*000a*/ 	.short	(.L_13 - .L_12)
.L_12:
        /*000c*/ 	.word	0x00000000
        /*0010*/ 	.short	0x0008
        /*0012*/ 	.short	0x0040
        /*0014*/ 	.byte	0x00, 0xf0, 0x11, 0x00


	//----- nvinfo : EIATTR_KPARAM_INFO
	.align		4
.L_13:
        /*0018*/ 	.byte	0x04, 0x17
        /*001a*/ 	.short	(.L_15 - .L_14)
.L_14:
        /*001c*/ 	.word	0x00000000
        /*0020*/ 	.short	0x0007
        /*0022*/ 	.short	0x0038
        /*0024*/ 	.byte	0x00, 0xf4, 0x21, 0x00


	//----- nvinfo : EIATTR_KPARAM_INFO
	.align		4
.L_15:
        /*0028*/ 	.byte	0x04, 0x17
        /*002a*/ 	.short	(.L_17 - .L_16)
.L_16:
        /*002c*/ 	.word	0x00000000
        /*0030*/ 	.short	0x0006
        /*0032*/ 	.short	0x0030
        /*0034*/ 	.byte	0x00, 0xf4, 0x21, 0x00


	//----- nvinfo : EIATTR_KPARAM_INFO
	.align		4
.L_17:
        /*0038*/ 	.byte	0x04, 0x17
        /*003a*/ 	.short	(.L_19 - .L_18)
.L_18:
        /*003c*/ 	.word	0x00000000
        /*0040*/ 	.short	0x0005
        /*0042*/ 	.short	0x0028
        /*0044*/ 	.byte	0x00, 0xf4, 0x21, 0x00


	//----- nvinfo : EIATTR_KPARAM_INFO
	.align		4
.L_19:
        /*0048*/ 	.byte	0x04, 0x17
        /*004a*/ 	.short	(.L_21 - .L_20)
.L_20:
        /*004c*/ 	.word	0x00000000
        /*0050*/ 	.short	0x0004
        /*0052*/ 	.short	0x0020
        /*0054*/ 	.byte	0x00, 0xf4, 0x21, 0x00


	//----- nvinfo : EIATTR_KPARAM_INFO
	.align		4
.L_21:
        /*0058*/ 	.byte	0x04, 0x17
        /*005a*/ 	.short	(.L_23 - .L_22)
.L_22:
        /*005c*/ 	.word	0x00000000
        /*0060*/ 	.short	0x0003
        /*0062*/ 	.short	0x0018
        /*0064*/ 	.byte	0x00, 0xf4, 0x21, 0x00


	//----- nvinfo : EIATTR_KPARAM_INFO
	.align		4
.L_23:
        /*0068*/ 	.byte	0x04, 0x17
        /*006a*/ 	.short	(.L_25 - .L_24)
.L_24:
        /*006c*/ 	.word	0x00000000
        /*0070*/ 	.short	0x0002
        /*0072*/ 	.short	0x0010
        /*0074*/ 	.byte	0x00, 0xf4, 0x21, 0x00


	//----- nvinfo : EIATTR_KPARAM_INFO
	.align		4
.L_25:
        /*0078*/ 	.byte	0x04, 0x17
        /*007a*/ 	.short	(.L_27 - .L_26)
.L_26:
        /*007c*/ 	.word	0x00000000
        /*0080*/ 	.short	0x0001
        /*0082*/ 	.short	0x0008
        /*0084*/ 	.byte	0x00, 0xf4, 0x21, 0x00


	//----- nvinfo : EIATTR_KPARAM_INFO
	.align		4
.L_27:
        /*0088*/ 	.byte	0x04, 0x17
        /*008a*/ 	.short	(.L_29 - .L_28)
.L_28:
        /*008c*/ 	.word	0x00000000
        /*0090*/ 	.short	0x0000
        /*0092*/ 	.short	0x0000
        /*0094*/ 	.byte	0x00, 0xf4, 0x21, 0x00


	//----- nvinfo : EIATTR_SPARSE_MMA_MASK
	.align		4
.L_29:
        /*0098*/ 	.byte	0x03, 0x50
        /*009a*/ 	.short	0x0000


	//----- nvinfo : EIATTR_MAXREG_COUNT
	.align		4
        /*009c*/ 	.byte	0x03, 0x1b
        /*009e*/ 	.short	0x00ff


	//----- nvinfo : EIATTR_EXIT_INSTR_OFFSETS
	.align		4
        /*00a0*/ 	.byte	0x04, 0x1c
        /*00a2*/ 	.short	(.L_31 - .L_30)


	//   ....[0]....
.L_30:
        /*00a4*/ 	.word	0x000004d0


	//   ....[1]....
        /*00a8*/ 	.word	0x000004f0


	//----- nvinfo : EIATTR_REQNTID
	.align		4
.L_31:
        /*00ac*/ 	.byte	0x04, 0x10
        /*00ae*/ 	.short	(.L_33 - .L_32)
.L_32:
        /*00b0*/ 	.word	0x00000080
        /*00b4*/ 	.word	0x00000001
        /*00b8*/ 	.word	0x00000001


	//----- nvinfo : EIATTR_CBANK_PARAM_SIZE
	.align		4
.L_33:
        /*00bc*/ 	.byte	0x03, 0x19
        /*00be*/ 	.short	0x0044


	//----- nvinfo : EIATTR_PARAM_CBANK
	.align		4
        /*00c0*/ 	.byte	0x04, 0x0a
        /*00c2*/ 	.short	(.L_35 - .L_34)
	.align		4
.L_34:
        /*00c4*/ 	.word	index@(.nv.constant0.triton_poi_fused__native_batch_norm_legit_no_training_cat_relu_58)
        /*00c8*/ 	.short	0x0210
        /*00ca*/ 	.short	0x0044


	//----- nvinfo : EIATTR_SW_WAR
	.align		4
.L_35:
        /*00cc*/ 	.byte	0x04, 0x36
        /*00ce*/ 	.short	(.L_37 - .L_36)
.L_36:
        /*00d0*/ 	.word	0x00000008
.L_37:


//--------------------- .nv.callgraph             --------------------------
	.section	.nv.callgraph,"",@"SHT_CUDA_CALLGRAPH"
	.align	4
	.sectionentsize	8
	.align		4
        /*0000*/ 	.word	0x00000000
	.align		4
        /*0004*/ 	.word	0xffffffff
	.align		4
        /*0008*/ 	.word	0x00000000
	.align		4
        /*000c*/ 	.word	0xfffffffe
	.align		4
        /*0010*/ 	.word	0x00000000
	.align		4
        /*0014*/ 	.word	0xfffffffd
	.align		4
        /*0018*/ 	.word	0x00000000
	.align		4
        /*001c*/ 	.word	0xfffffffc


//--------------------- .nv.constant4             --------------------------
	.section	.nv.constant4,"a",@progbits
	.align	8
	.align		8
.nv.constant4:
        /*0000*/ 	.dword	_$_str
	.align		8
        /*0008*/ 	.dword	_$_str_$_2


//--------------------- .text.triton_poi_fused__native_batch_norm_legit_no_training_cat_relu_58 --------------------------
	.section	.text.triton_poi_fused__native_batch_norm_legit_no_training_cat_relu_58,"ax",@progbits
	.align	128
        .global         triton_poi_fused__native_batch_norm_legit_no_training_cat_relu_58
        .type           triton_poi_fused__native_batch_norm_legit_no_training_cat_relu_58,@function
        .size           triton_poi_fused__native_batch_norm_legit_no_training_cat_relu_58,(.L_x_1 - triton_poi_fused__native_batch_norm_legit_no_training_cat_relu_58)
        .other          triton_poi_fused__native_batch_norm_legit_no_training_cat_relu_58,@"STO_CUDA_ENTRY STV_DEFAULT"
triton_poi_fused__native_batch_norm_legit_no_training_cat_relu_58:
.text.triton_poi_fused__native_batch_norm_legit_no_training_cat_relu_58:
[----:B------:R-:W0:Y:S01]  /*0000*/  LDC R1, c[0x0][0x28] ;  /* 0x00000a00ff017b82 */ /* 0x000e220000000800 */
[----:B------:R-:W1:Y:S07]  /*0010*/  S2R R0, SR_TID.X ;  /* 0x0000000000007919 */ /* 0x000e6e0000002100 */
[----:B------:R-:W2:Y:S01]  /*0020*/  LDC.64 R12, c[0x0][0x228] ;  /* 0x00008a00ff0c7b82 */ /* 0x000ea20000000a00 */
[----:B------:R-:W-:Y:S01]  /*0030*/  ULDC.64 UR4, c[0x0][0x208] ;  /* 0x0000820000047ab9 */ /* 0x000fe20000000a00 */
[----:B------:R-:W-:Y:S01]  /*0040*/  ULDC.64 UR6, c[0x0][0x218] ;  /* 0x0000860000067ab9 */ /* 0x000fe20000000a00 */
[----:B------:R-:W3:Y:S05]  /*0050*/  S2R R3, SR_CTAID.X ;  /* 0x0000000000037919 */ /* 0x000eea0000002500 */
[----:B------:R-:W4:Y:S08]  /*0060*/  LDC.64 R10, c[0x0][0x210] ;  /* 0x00008400ff0a7b82 */ /* 0x000f300000000a00 */
[----:B------:R-:W5:Y:S01]  /*0070*/  LDC.64 R8, c[0x0][0x230] ;  /* 0x00008c00ff087b82 */ /* 0x000f620000000a00 */
[----:B-1----:R-:W-:-:S05]  /*0080*/  LOP3.LUT R0, R0, 0x7f, RZ, 0xc0, !PT ;  /* 0x0000007f00007812 */ /* 0x002fca00078ec0ff */
[----:B---3--:R-:W-:-:S05]  /*0090*/  IMAD R0, R3, 0x80, R0 ;  /* 0x0000008003007824 */ /* 0x008fca00078e0200 */
[----:B------:R-:W-:Y:S02]  /*00a0*/  SHF.R.S32.HI R3, RZ, 0x1f, R0 ;  /* 0x0000001fff037819 */ /* 0x000fe40000011400 */
[----:B------:R-:W-:Y:S02]  /*00b0*/  ISETP.GE.AND P0, PT, R0, 0x1190, PT ;  /* 0x000011900000780c */ /* 0x000fe40003f06270 */
[----:B------:R-:W-:-:S04]  /*00c0*/  LEA.HI R4, R3, R0, RZ, 0x2 ;  /* 0x0000000003047211 */ /* 0x000fc800078f10ff */
[----:B------:R-:W-:-:S05]  /*00d0*/  SHF.R.S32.HI R3, RZ, 0x2, R4 ;  /* 0x00000002ff037819 */ /* 0x000fca0000011404 */
[----:B------:R-:W-:-:S05]  /*00e0*/  IMAD.HI R2, R3, 0x749cb29, RZ ;  /* 0x0749cb2903027827 */ /* 0x000fca00078e02ff */
[----:B------:R-:W-:-:S04]  /*00f0*/  SHF.R.U32.HI R5, RZ, 0x1f, R2 ;  /* 0x0000001fff057819 */ /* 0x000fc80000011602 */
[----:B------:R-:W-:-:S05]  /*0100*/  LEA.HI.SX32 R2, R2, R5, 0x1d ;  /* 0x0000000502027211 */ /* 0x000fca00078feaff */
[----:B------:R-:W-:Y:S02]  /*0110*/  IMAD R3, R2, -0x119, R3 ;  /* 0xfffffee702037824 */ /* 0x000fe400078e0203 */
[----:B------:R-:W-:Y:S02]  /*0120*/  IMAD.MOV.U32 R2, RZ, RZ, RZ ;  /* 0x000000ffff027224 */ /* 0x000fe400078e00ff */
[----:B--2---:R-:W-:-:S05]  /*0130*/  IMAD.WIDE R12, R3, 0x4, R12 ;  /* 0x00000004030c7825 */ /* 0x004fca00078e020c */
[----:B------:R1:W2:Y:S01]  /*0140*/  @!P0 LDG.E.EL R2, desc[UR4][R12.64] ;  /* 0x000000040c028981 */ /* 0x0002a2000c2e1900 */
[----:B------:R-:W-:Y:S01]  /*0150*/  IMAD.HI R5, R0, 0x749cb29, RZ ;  /* 0x0749cb2900057827 */ /* 0x000fe200078e02ff */
[----:B------:R-:W-:Y:S02]  /*0160*/  LOP3.LUT R15, R4, 0xfffffffc, RZ, 0xc0, !PT ;  /* 0xfffffffc040f7812 */ /* 0x000fe400078ec0ff */
[C---:B------:R-:W-:Y:S01]  /*0170*/  ISETP.GE.AND P1, PT, R3.reuse, 0x10d, PT ;  /* 0x0000010d0300780c */ /* 0x040fe20003f26270 */
[----:B------:R-:W-:Y:S01]  /*0180*/  IMAD.SHL.U32 R14, R3, 0x4, RZ ;  /* 0x00000004030e7824 */ /* 0x000fe200078e00ff */
[----:B------:R-:W-:Y:S01]  /*0190*/  SHF.R.U32.HI R6, RZ, 0x1f, R5 ;  /* 0x0000001fff067819 */ /* 0x000fe20000011605 */
[C---:B------:R-:W-:Y:S01]  /*01a0*/  IMAD.IADD R15, R0.reuse, 0x1, -R15 ;  /* 0x00000001000f7824 */ /* 0x040fe200078e0a0f */
[----:B------:R-:W-:Y:S02]  /*01b0*/  ISETP.LT.AND P2, PT, R0, 0x1190, !P1 ;  /* 0x000011900000780c */ /* 0x000fe40004f41270 */
[----:B------:R-:W-:-:S02]  /*01c0*/  LEA.HI.SX32 R17, R5, R6, 0x1b ;  /* 0x0000000605117211 */ /* 0x000fc400078fdaff */
[----:B------:R-:W3:Y:S01]  /*01d0*/  LDC.64 R6, c[0x0][0x220] ;  /* 0x00008800ff067b82 */ /* 0x000ee20000000a00 */
[----:B------:R-:W-:Y:S02]  /*01e0*/  ISETP.GT.AND P3, PT, R3, 0x10c, !P0 ;  /* 0x0000010c0300780c */ /* 0x000fe40004764270 */
[C---:B------:R-:W-:Y:S02]  /*01f0*/  IMAD R16, R17.reuse, 0x30, RZ ;  /* 0x0000003011107824 */ /* 0x040fe400078e02ff */
[----:B-1----:R-:W-:-:S03]  /*0200*/  IMAD R12, R17, -0x464, R0 ;  /* 0xfffffb9c110c7824 */ /* 0x002fc600078e0200 */
[----:B------:R-:W1:Y:S01]  /*0210*/  LDC.64 R4, c[0x0][0x238] ;  /* 0x00008e00ff047b82 */ /* 0x000e620000000a00 */
[----:B------:R-:W-:Y:S01]  /*0220*/  IADD3 R19, P4, P5, R14, R15, R16 ;  /* 0x0000000f0e137210 */ /* 0x000fe20007d9e010 */
[----:B------:R-:W-:Y:S01]  /*0230*/  IMAD R17, R17, 0x434, R12 ;  /* 0x0000043411117824 */ /* 0x000fe200078e020c */
[----:B------:R-:W-:Y:S02]  /*0240*/  SHF.R.S32.HI R13, RZ, 0x1f, R16 ;  /* 0x0000001fff0d7819 */ /* 0x000fe40000011410 */
[----:B------:R-:W-:Y:S01]  /*0250*/  SHF.R.S32.HI R15, RZ, 0x1f, R15 ;  /* 0x0000001fff0f7819 */ /* 0x000fe2000001140f */
[----:B----4-:R-:W-:Y:S01]  /*0260*/  IMAD.WIDE R16, R17, 0x4, R10 ;  /* 0x0000000411107825 */ /* 0x010fe200078e020a */
[----:B------:R-:W-:Y:S02]  /*0270*/  SHF.R.S32.HI R14, RZ, 0x1f, R14 ;  /* 0x0000001fff0e7819 */ /* 0x000fe4000001140e */
[----:B------:R-:W-:Y:S02]  /*0280*/  CS2R R10, SRZ ;  /* 0x00000000000a7805 */ /* 0x000fe4000001ff00 */
[----:B------:R-:W-:-:S02]  /*0290*/  IADD3.X R14, R14, R15, R13, P4, P5 ;  /* 0x0000000f0e0e7210 */ /* 0x000fc400027ea40d */
[----:B------:R-:W-:Y:S02]  /*02a0*/  CS2R R12, SRZ ;  /* 0x00000000000c7805 */ /* 0x000fe4000001ff00 */
[----:B------:R-:W-:-:S04]  /*02b0*/  LEA R18, P4, R19, UR6, 0x2 ;  /* 0x0000000613127c11 */ /* 0x000fc8000f8810ff */
[----:B------:R-:W-:Y:S01]  /*02c0*/  LEA.HI.X R19, R19, UR7, R14, 0x2, P4 ;  /* 0x0000000713137c11 */ /* 0x000fe2000a0f140e */
[----:B------:R-:W4:Y:S01]  /*02d0*/  @P2 LDG.E R12, desc[UR4][R16.64] ;  /* 0x00000004100c2981 */ /* 0x000f22000c1e1900 */
[----:B---3--:R-:W-:-:S03]  /*02e0*/  IMAD.WIDE R6, R3, 0x4, R6 ;  /* 0x0000000403067825 */ /* 0x008fc600078e0206 */
[----:B------:R-:W3:Y:S01]  /*02f0*/  @P3 LDG.E R10, desc[UR4][R18.64+-0x10d0] ;  /* 0xffef3004120a3981 */ /* 0x000ee2000c1e1900 */
[----:B------:R-:W-:-:S03]  /*0300*/  IMAD.MOV.U32 R20, RZ, RZ, RZ ;  /* 0x000000ffff147224 */ /* 0x000fc600078e00ff */
[----:B------:R1:W3:Y:S01]  /*0310*/  @!P0 LDG.E.EL R11, desc[UR4][R6.64] ;  /* 0x00000004060b8981 */ /* 0x0002e2000c2e1900 */
[----:B-----5:R-:W-:-:S04]  /*0320*/  IMAD.WIDE R8, R3, 0x4, R8 ;  /* 0x0000000403087825 */ /* 0x020fc800078e0208 */
[----:B-1----:R-:W-:Y:S01]  /*0330*/  IMAD.WIDE R14, R3, 0x4, R4 ;  /* 0x00000004030e7825 */ /* 0x002fe200078e0204 */
[----:B------:R-:W5:Y:S01]  /*0340*/  @!P0 LDG.E.EL R13, desc[UR4][R8.64] ;  /* 0x00000004080d8981 */ /* 0x000f62000c2e1900 */
[----:B------:R-:W1:Y:S03]  /*0350*/  LDC.64 R4, c[0x0][0x240] ;  /* 0x00009000ff047b82 */ /* 0x000e660000000a00 */
[----:B------:R-:W5:Y:S01]  /*0360*/  @!P0 LDG.E.EL R20, desc[UR4][R14.64] ;  /* 0x000000040e148981 */ /* 0x000f62000c2e1900 */
[----:B0-----:R-:W-:Y:S02]  /*0370*/  IMAD.MOV.U32 R6, RZ, RZ, 0x3e800000 ;  /* 0x3e800000ff067424 */ /* 0x001fe400078e00ff */
[----:B-1----:R-:W-:-:S04]  /*0380*/  IMAD.WIDE R4, R0, 0x4, R4 ;  /* 0x0000000400047825 */ /* 0x002fc800078e0204 */
[----:B--2---:R-:W-:Y:S02]  /*0390*/  FADD R16, R2, 9.9999997473787516356e-06 ;  /* 0x3727c5ac02107421 */ /* 0x004fe40000000000 */
[----:B------:R-:W0:Y:S02]  /*03a0*/  LDC.64 R2, c[0x0][0x248] ;  /* 0x00009200ff027b82 */ /* 0x000e240000000a00 */
[----:B------:R-:W1:Y:S02]  /*03b0*/  MUFU.SQRT R17, R16 ;  /* 0x0000001000117308 */ /* 0x000e640000002000 */
[C---:B-1----:R-:W-:Y:S02]  /*03c0*/  FSETP.GT.AND P4, PT, R17.reuse, 8.50705917302346158658e+37, PT ;  /* 0x7e8000001100780b */ /* 0x042fe40003f84000 */
[----:B------:R-:W-:Y:S02]  /*03d0*/  FSETP.GEU.AND P5, PT, R17, 1.175494350822287508e-38, PT ;  /* 0x008000001100780b */ /* 0x000fe40003fae000 */
[----:B------:R-:W-:Y:S01]  /*03e0*/  FSEL R6, R6, 1, P4 ;  /* 0x3f80000006067808 */ /* 0x000fe20002000000 */
[----:B0-----:R-:W-:-:S08]  /*03f0*/  IMAD.WIDE R2, R0, 0x4, R2 ;  /* 0x0000000400027825 */ /* 0x001fd000078e0202 */
[----:B------:R-:W-:Y:S02]  /*0400*/  @P4 FMUL R17, R17, 0.25 ;  /* 0x3e80000011114820 */ /* 0x000fe40000400000 */
[----:B------:R-:W-:Y:S02]  /*0410*/  @!P5 FMUL R6, R6, 16777216 ;  /* 0x4b8000000606d820 */ /* 0x000fe40000400000 */
[----:B------:R-:W-:Y:S01]  /*0420*/  @!P5 FMUL R17, R17, 16777216 ;  /* 0x4b8000001111d820 */ /* 0x000fe20000400000 */
[----:B----4-:R-:W-:-:S05]  /*0430*/  SEL R12, R12, RZ, P2 ;  /* 0x000000ff0c0c7207 */ /* 0x010fca0001000000 */
[----:B------:R-:W0:Y:S01]  /*0440*/  MUFU.RCP R17, R17 ;  /* 0x0000001100117308 */ /* 0x000e220000001000 */
[----:B---3--:R-:W-:-:S05]  /*0450*/  @P1 SEL R12, R10, RZ, P3 ;  /* 0x000000ff0a0c1207 */ /* 0x008fca0001800000 */
[----:B------:R-:W-:Y:S01]  /*0460*/  FADD R11, R12, -R11 ;  /* 0x8000000b0c0b7221 */ /* 0x000fe20000000000 */
[----:B------:R1:W-:Y:S01]  /*0470*/  @!P0 STG.E desc[UR4][R4.64], R12 ;  /* 0x0000000c04008986 */ /* 0x0003e2000c101904 */
[----:B0-----:R-:W-:-:S04]  /*0480*/  FMUL R6, R17, R6 ;  /* 0x0000000611067220 */ /* 0x001fc80000400000 */
[----:B------:R-:W-:-:S04]  /*0490*/  FMUL R11, R11, R6 ;  /* 0x000000060b0b7220 */ /* 0x000fc80000400000 */
[----:B-----5:R-:W-:-:S05]  /*04a0*/  FFMA R11, R11, R13, R20 ;  /* 0x0000000d0b0b7223 */ /* 0x020fca0000000014 */
[----:B------:R-:W-:-:S04]  /*04b0*/  FSETP.GEU.AND P1, PT, R11, RZ, PT ;  /* 0x000000ff0b00720b */ /* 0x000fc80003f2e000 */
[----:B------:R-:W-:Y:S01]  /*04c0*/  FSEL R11, R11, RZ, P1 ;  /* 0x000000ff0b0b7208 */ /* 0x000fe20000800000 */
[----:B-1----:R-:W-:Y:S08]  /*04d0*/  @P0 EXIT ;  /* 0x000000000000094d */ /* 0x002ff00003800000 */
[----:B------:R-:W-:Y:S01]  /*04e0*/  STG.E desc[UR4][R2.64], R11 ;  /* 0x0000000b02007986 */ /* 0x000fe2000c101904 */
[----:B------:R-:W-:Y:S05]  /*04f0*/  EXIT ;  /* 0x000000000000794d */ /* 0x000fea0003800000 */
.L_x_0:
[----:B------:R-:W-:-:S00]  /*0500*/  BRA `(.L_x_0) ;  /* 0xfffffffc00fc7947 */ /* 0x000fc0000383ffff */
[----:B------:R-:W-:-:S00]  /*0510*/  NOP ;  /* 0x0000000000007918 */ /* 0x000fc00000000000 */
        /* <DEDUP_REMOVED lines=14> */
.L_x_1:


//--------------------- .nv.global.init           --------------------------
	.section	.nv.global.init,"aw",@progbits
.nv.global.init:
	.type		_$_str,@object
	.size		_$_str,(_$_str_$_2 - _$_str)
_$_str:
        /*0000*/ 	.byte	0x5f, 0x5f, 0x43, 0x55, 0x44, 0x41, 0x5f, 0x46, 0x54, 0x5a, 0x00
	.type		_$_str_$_2,@object
	.size		_$_str_$_2,(.L_1 - _$_str_$_2)
_$_str_$_2:
        /*000b*/ 	.byte	0x5f, 0x5f, 0x43, 0x55, 0x44, 0x41, 0x5f, 0x50, 0x52, 0x45, 0x43, 0x5f, 0x53, 0x51, 0x52, 0x54
        /*001b*/ 	.byte	0x00
.L_1:


//--------------------- .nv.constant0.triton_poi_fused__native_batch_norm_legit_no_training_cat_relu_58 --------------------------
	.section	.nv.constant0.triton_poi_fused__native_batch_norm_legit_no_training_cat_relu_58,"a",@progbits
	.sectionflags	@""
	.align	4
.nv.constant0.triton_poi_fused__native_batch_norm_legit_no_training_cat_relu_58:
	.zero		596
